	.headerflags	@"EF_CUDA_TEXMODE_UNIFIED EF_CUDA_64BIT_ADDRESS EF_CUDA_ACCELERATORS EF_CUDA_SM90 EF_CUDA_VIRTUAL_SM(EF_CUDA_SM90)"
	.elftype	@"ET_EXEC"


//--------------------- .nv.info                  --------------------------
	.section	.nv.info,"",@"SHT_CUDA_INFO"
	.align	4


	//----- nvinfo : EIATTR_REGCOUNT
	.align		4
        /*0000*/ 	.byte	0x04, 0x2f
        /*0002*/ 	.short	(.L_1 - .L_0)
	.align		4
.L_0:
        /*0004*/ 	.word	index@(triton_poi_fused_convolution_relu_4)
        /*0008*/ 	.word	0x00000012


	//----- nvinfo : EIATTR_MIN_STACK_SIZE
	.align		4
.L_1:
        /*000c*/ 	.byte	0x04, 0x12
        /*000e*/ 	.short	(.L_3 - .L_2)
	.align		4
.L_2:
        /*0010*/ 	.word	index@(triton_poi_fused_convolution_relu_4)
        /*0014*/ 	.word	0x00000000


	//----- nvinfo : EIATTR_FRAME_SIZE
	.align		4
.L_3:
        /*0018*/ 	.byte	0x04, 0x11
        /*001a*/ 	.short	(.L_5 - .L_4)
	.align		4
.L_4:
        /*001c*/ 	.word	index@(triton_poi_fused_convolution_relu_4)
        /*0020*/ 	.word	0x00000000


	//----- nvinfo : EIATTR_MIN_STACK_SIZE
	.align		4
.L_5:
        /*0024*/ 	.byte	0x04, 0x12
        /*0026*/ 	.short	(.L_7 - .L_6)
	.align		4
.L_6:
        /*0028*/ 	.word	index@(triton_poi_fused_convolution_relu_4)
        /*002c*/ 	.word	0x00000000
.L_7:


//--------------------- .nv.info.triton_poi_fused_convolution_relu_4 --------------------------
	.section	.nv.info.triton_poi_fused_convolution_relu_4,"",@"SHT_CUDA_INFO"
	.sectionflags	@""
	.align	4


	//----- nvinfo : EIATTR_CUDA_API_VERSION
	.align		4
        /*0000*/ 	.byte	0x04, 0x37
        /*0002*/ 	.short	(.L_9 - .L_8)
.L_8:
        /*0004*/ 	.word	0x0000007c


	//----- nvinfo : EIATTR_KPARAM_INFO
	.align		4
.L_9:
        /*0008*/ 	.byte	0x04, 0x17
        /*000a*/ 	.short	(.L_11 - .L_10)
.L_10:
        /*000c*/ 	.word	0x00000000
        /*0010*/ 	.short	0x0002
        /*0012*/ 	.short	0x0010
        /*0014*/ 	.byte	0x00, 0xf0, 0x11, 0x00


	//----- nvinfo : EIATTR_KPARAM_INFO
	.align		4
.L_11:
        /*0018*/ 	.byte	0x04, 0x17
        /*001a*/ 	.short	(.L_13 - .L_12)
.L_12:
        /*001c*/ 	.word	0x00000000
        /*0020*/ 	.short	0x0001
        /*0022*/ 	.short	0x0008
        /*0024*/ 	.byte	0x00, 0xf4, 0x21, 0x00


	//----- nvinfo : EIATTR_KPARAM_INFO
	.align		4
.L_13:
        /*0028*/ 	.byte	0x04, 0x17
        /*002a*/ 	.short	(.L_15 - .L_14)
.L_14:
        /*002c*/ 	.word	0x00000000
        /*0030*/ 	.short	0x0000
        /*0032*/ 	.short	0x0000
        /*0034*/ 	.byte	0x00, 0xf4, 0x21, 0x00


	//----- nvinfo : EIATTR_SPARSE_MMA_MASK
	.align		4
.L_15:
        /*0038*/ 	.byte	0x03, 0x50
        /*003a*/ 	.short	0x0000


	//----- nvinfo : EIATTR_MAXREG_COUNT
	.align		4
        /*003c*/ 	.byte	0x03, 0x1b
        /*003e*/ 	.short	0x00ff


	//----- nvinfo : EIATTR_EXIT_INSTR_OFFSETS
	.align		4
        /*0040*/ 	.byte	0x04, 0x1c
        /*0042*/ 	.short	(.L_17 - .L_16)


	//   ....[0]....
.L_16:
        /*0044*/ 	.word	0x00000360


	//----- nvinfo : EIATTR_REQNTID
	.align		4
.L_17:
        /*0048*/ 	.byte	0x04, 0x10
        /*004a*/ 	.short	(.L_19 - .L_18)
.L_18:
        /*004c*/ 	.word	0x00000080
        /*0050*/ 	.word	0x00000001
        /*0054*/ 	.word	0x00000001


	//----- nvinfo : EIATTR_CBANK_PARAM_SIZE
	.align		4
.L_19:
        /*0058*/ 	.byte	0x03, 0x19
        /*005a*/ 	.short	0x0014


	//----- nvinfo : EIATTR_PARAM_CBANK
	.align		4
        /*005c*/ 	.byte	0x04, 0x0a
        /*005e*/ 	.short	(.L_21 - .L_20)
	.align		4
.L_20:
        /*0060*/ 	.word	index@(.nv.constant0.triton_poi_fused_convolution_relu_4)
        /*0064*/ 	.short	0x0210
        /*0066*/ 	.short	0x0014


	//----- nvinfo : EIATTR_SW_WAR
	.align		4
.L_21:
        /*0068*/ 	.byte	0x04, 0x36
        /*006a*/ 	.short	(.L_23 - .L_22)
.L_22:
        /*006c*/ 	.word	0x00000008
.L_23:


//--------------------- .nv.callgraph             --------------------------
	.section	.nv.callgraph,"",@"SHT_CUDA_CALLGRAPH"
	.align	4
	.sectionentsize	8
	.align		4
        /*0000*/ 	.word	0x00000000
	.align		4
        /*0004*/ 	.word	0xffffffff
	.align		4
        /*0008*/ 	.word	0x00000000
	.align		4
        /*000c*/ 	.word	0xfffffffe
	.align		4
        /*0010*/ 	.word	0x00000000
	.align		4
        /*0014*/ 	.word	0xfffffffd
	.align		4
        /*0018*/ 	.word	0x00000000
	.align		4
        /*001c*/ 	.word	0xfffffffc


//--------------------- .text.triton_poi_fused_convolution_relu_4 --------------------------
	.section	.text.triton_poi_fused_convolution_relu_4,"ax",@progbits
	.align	128
        .global         triton_poi_fused_convolution_relu_4
        .type           triton_poi_fused_convolution_relu_4,@function
        .size           triton_poi_fused_convolution_relu_4,(.L_x_1 - triton_poi_fused_convolution_relu_4)
        .other          triton_poi_fused_convolution_relu_4,@"STO_CUDA_ENTRY STV_DEFAULT"
triton_poi_fused_convolution_relu_4:
.text.triton_poi_fused_convolution_relu_4:
[----:B------:R-:W-:Y:S01]  /*0000*/  LDC R1, c[0x0][0x28] ;  /* 0x00000a00ff017b82 */ /* 0x000fe20000000800 */
[----:B------:R-:W1:Y:S07]  /*0010*/  S2R R0, SR_TID.X ;  /* 0x0000000000007919 */ /* 0x000e6e0000002100 */
[----:B------:R-:W2:Y:S01]  /*0020*/  LDC.64 R2, c[0x0][0x218] ;  /* 0x00008600ff027b82 */ /* 0x000ea20000000a00 */
[----:B------:R-:W-:Y:S01]  /*0030*/  ULDC.64 UR4, c[0x0][0x208] ;  /* 0x0000820000047ab9 */ /* 0x000fe20000000a00 */
[----:B------:R-:W3:Y:S06]  /*0040*/  S2R R5, SR_CTAID.X ;  /* 0x0000000000057919 */ /* 0x000eec0000002500 */
[----:B------:R-:W4:Y:S01]  /*0050*/  LDC.64 R8, c[0x0][0x210] ;  /* 0x00008400ff087b82 */ /* 0x000f220000000a00 */
[----:B-1----:R-:W-:Y:S01]  /*0060*/  IMAD.SHL.U32 R0, R0, 0x4, RZ ;  /* 0x0000000400007824 */ /* 0x002fe200078e00ff */
[----:B---3--:R-:W-:-:S04]  /*0070*/  SHF.R.S32.HI R4, RZ, 0x15, R5 ;  /* 0x00000015ff047819 */ /* 0x008fc80000011405 */
[----:B------:R-:W-:Y:S02]  /*0080*/  LOP3.LUT R0, R0, 0x1fc, RZ, 0xc0, !PT ;  /* 0x000001fc00007812 */ /* 0x000fe400078ec0ff */
[----:B------:R-:W-:-:S03]  /*0090*/  SGXT R4, R4, 0x1 ;  /* 0x000000010404781a */ /* 0x000fc60000000200 */
[----:B------:R-:W-:-:S04]  /*00a0*/  IMAD R5, R5, 0x400, R0 ;  /* 0x0000040005057824 */ /* 0x000fc800078e0200 */
[----:B----4-:R-:W-:Y:S01]  /*00b0*/  IMAD.WIDE R8, R5, 0x4, R8 ;  /* 0x0000000405087825 */ /* 0x010fe200078e0208 */
[----:B------:R-:W-:-:S04]  /*00c0*/  LEA.HI R4, R4, R5, RZ, 0x8 ;  /* 0x0000000504047211 */ /* 0x000fc800078f40ff */
[----:B------:R-:W-:Y:S01]  /*00d0*/  SHF.R.S32.HI R0, RZ, 0x8, R4 ;  /* 0x00000008ff007819 */ /* 0x000fe20000011404 */
[----:B------:R-:W-:-:S03]  /*00e0*/  VIADD R4, R4, 0x200 ;  /* 0x0000020004047836 */ /* 0x000fc60000000000 */
[----:B------:R-:W-:Y:S02]  /*00f0*/  LEA.HI R6, R0, R0, RZ, 0x8 ;  /* 0x0000000000067211 */ /* 0x000fe400078f40ff */
[----:B------:R-:W-:Y:S02]  /*0100*/  SHF.R.S32.HI R4, RZ, 0x8, R4 ;  /* 0x00000008ff047819 */ /* 0x000fe40000011404 */
[----:B------:R-:W-:Y:S02]  /*0110*/  LOP3.LUT R7, R6, 0xffffff00, RZ, 0xc0, !PT ;  /* 0xffffff0006077812 */ /* 0x000fe400078ec0ff */
[----:B------:R-:W-:-:S03]  /*0120*/  LEA.HI R6, R4, R4, RZ, 0x8 ;  /* 0x0000000404067211 */ /* 0x000fc600078f40ff */
[----:B------:R-:W-:Y:S01]  /*0130*/  IMAD.IADD R7, R0, 0x1, -R7 ;  /* 0x0000000100077824 */ /* 0x000fe200078e0a07 */
[----:B------:R-:W-:-:S03]  /*0140*/  LOP3.LUT R13, R6, 0xffffff00, RZ, 0xc0, !PT ;  /* 0xffffff00060d7812 */ /* 0x000fc600078ec0ff */
[----:B--2---:R-:W-:-:S04]  /*0150*/  IMAD.WIDE R10, R7, 0x4, R2 ;  /* 0x00000004070a7825 */ /* 0x004fc800078e0202 */
[----:B------:R-:W-:Y:S02]  /*0160*/  IMAD.IADD R13, R4, 0x1, -R13 ;  /* 0x00000001040d7824 */ /* 0x000fe400078e0a0d */
[----:B------:R-:W2:Y:S02]  /*0170*/  LDG.E.128 R4, desc[UR4][R8.64] ;  /* 0x0000000408047981 */ /* 0x000ea4000c1e1d00 */
[----:B------:R-:W-:Y:S02]  /*0180*/  IMAD.WIDE R2, R13, 0x4, R2 ;  /* 0x000000040d027825 */ /* 0x000fe400078e0202 */
[----:B------:R-:W2:Y:S04]  /*0190*/  LDG.E.EL R10, desc[UR4][R10.64] ;  /* 0x000000040a0a7981 */ /* 0x000ea8000c2e1900 */
[----:B------:R-:W3:Y:S04]  /*01a0*/  LDG.E.EL R2, desc[UR4][R2.64] ;  /* 0x0000000402027981 */ /* 0x000ee8000c2e1900 */
[----:B------:R-:W3:Y:S01]  /*01b0*/  LDG.E.128 R12, desc[UR4][R8.64+0x800] ;  /* 0x00080004080c7981 */ /* 0x000ee2000c1e1d00 */
[CC--:B--2---:R-:W-:Y:S01]  /*01c0*/  FSETP.GEU.AND P6, PT, R5.reuse, -R10.reuse, PT ;  /* 0x8000000a0500720b */ /* 0x0c4fe20003fce000 */
[--C-:B------:R-:W-:Y:S01]  /*01d0*/  FADD R5, R5, R10.reuse ;  /* 0x0000000a05057221 */ /* 0x100fe20000000000 */
[CC--:B------:R-:W-:Y:S01]  /*01e0*/  FSETP.GEU.AND P0, PT, R6.reuse, -R10.reuse, PT ;  /* 0x8000000a0600720b */ /* 0x0c0fe20003f0e000 */
[--C-:B------:R-:W-:Y:S01]  /*01f0*/  FADD R6, R6, R10.reuse ;  /* 0x0000000a06067221 */ /* 0x100fe20000000000 */
[C---:B------:R-:W-:Y:S01]  /*0200*/  FSETP.GEU.AND P1, PT, R7.reuse, -R10, PT ;  /* 0x8000000a0700720b */ /* 0x040fe20003f2e000 */
[----:B------:R-:W-:Y:S01]  /*0210*/  FADD R7, R7, R10 ;  /* 0x0000000a07077221 */ /* 0x000fe20000000000 */
[----:B------:R-:W-:-:S02]  /*0220*/  SEL R5, R5, RZ, P6 ;  /* 0x000000ff05057207 */ /* 0x000fc40003000000 */
[CC--:B---3--:R-:W-:Y:S01]  /*0230*/  FSETP.GEU.AND P3, PT, R13.reuse, -R2.reuse, PT ;  /* 0x800000020d00720b */ /* 0x0c8fe20003f6e000 */
[--C-:B------:R-:W-:Y:S01]  /*0240*/  FADD R13, R13, R2.reuse ;  /* 0x000000020d0d7221 */ /* 0x100fe20000000000 */
[CC--:B------:R-:W-:Y:S01]  /*0250*/  FSETP.GEU.AND P4, PT, R14.reuse, -R2.reuse, PT ;  /* 0x800000020e00720b */ /* 0x0c0fe20003f8e000 */
[--C-:B------:R-:W-:Y:S01]  /*0260*/  FADD R14, R14, R2.reuse ;  /* 0x000000020e0e7221 */ /* 0x100fe20000000000 */
[C---:B------:R-:W-:Y:S01]  /*0270*/  FSETP.GEU.AND P5, PT, R15.reuse, -R2, PT ;  /* 0x800000020f00720b */ /* 0x040fe20003fae000 */
[----:B------:R-:W-:Y:S01]  /*0280*/  FADD R15, R15, R2 ;  /* 0x000000020f0f7221 */ /* 0x000fe20000000000 */
[C---:B------:R-:W-:Y:S01]  /*0290*/  FSETP.GEU.AND P2, PT, R4.reuse, -R10, PT ;  /* 0x8000000a0400720b */ /* 0x040fe20003f4e000 */
[----:B------:R-:W-:Y:S01]  /*02a0*/  FADD R4, R4, R10 ;  /* 0x0000000a04047221 */ /* 0x000fe20000000000 */
[C---:B------:R-:W-:Y:S01]  /*02b0*/  FSETP.GEU.AND P6, PT, R12.reuse, -R2, PT ;  /* 0x800000020c00720b */ /* 0x040fe20003fce000 */
[----:B------:R-:W-:Y:S01]  /*02c0*/  FADD R2, R12, R2 ;  /* 0x000000020c027221 */ /* 0x000fe20000000000 */
[----:B------:R-:W-:-:S02]  /*02d0*/  SEL R6, R6, RZ, P0 ;  /* 0x000000ff06067207 */ /* 0x000fc40000000000 */
[----:B------:R-:W-:Y:S02]  /*02e0*/  SEL R7, R7, RZ, P1 ;  /* 0x000000ff07077207 */ /* 0x000fe40000800000 */
[----:B------:R-:W-:Y:S02]  /*02f0*/  SEL R4, R4, RZ, P2 ;  /* 0x000000ff04047207 */ /* 0x000fe40001000000 */
[----:B------:R-:W-:Y:S02]  /*0300*/  SEL R13, R13, RZ, P3 ;  /* 0x000000ff0d0d7207 */ /* 0x000fe40001800000 */
[----:B------:R-:W-:Y:S01]  /*0310*/  SEL R14, R14, RZ, P4 ;  /* 0x000000ff0e0e7207 */ /* 0x000fe20002000000 */
[----:B------:R-:W-:Y:S01]  /*0320*/  STG.E.128 desc[UR4][R8.64], R4 ;  /* 0x0000000408007986 */ /* 0x000fe2000c101d04 */
[----:B------:R-:W-:Y:S02]  /*0330*/  SEL R15, R15, RZ, P5 ;  /* 0x000000ff0f0f7207 */ /* 0x000fe40002800000 */
[----:B------:R-:W-:-:S05]  /*0340*/  SEL R12, R2, RZ, P6 ;  /* 0x000000ff020c7207 */ /* 0x000fca0003000000 */
[----:B------:R-:W-:Y:S01]  /*0350*/  STG.E.128 desc[UR4][R8.64+0x800], R12 ;  /* 0x0008000c08007986 */ /* 0x000fe2000c101d04 */
[----:B------:R-:W-:Y:S05]  /*0360*/  EXIT ;  /* 0x000000000000794d */ /* 0x000fea0003800000 */
.L_x_0:
[----:B------:R-:W-:-:S00]  /*0370*/  BRA `(.L_x_0) ;  /* 0xfffffffc00fc7947 */ /* 0x000fc0000383ffff */
[----:B------:R-:W-:-:S00]  /*0380*/  NOP ;  /* 0x0000000000007918 */ /* 0x000fc00000000000 */
[----:B------:R-:W-:-:S00]  /*0390*/  NOP ;  /* 0x0000000000007918 */ /* 0x000fc00000000000 */
[----:B------:R-:W-:-:S00]  /*03a0*/  NOP ;  /* 0x0000000000007918 */ /* 0x000fc00000000000 */
[----:B------:R-:W-:-:S00]  /*03b0*/  NOP ;  /* 0x0000000000007918 */ /* 0x000fc00000000000 */
[----:B------:R-:W-:-:S00]  /*03c0*/  NOP ;  /* 0x0000000000007918 */ /* 0x000fc00000000000 */
[----:B------:R-:W-:-:S00]  /*03d0*/  NOP ;  /* 0x0000000000007918 */ /* 0x000fc00000000000 */
[----:B------:R-:W-:-:S00]  /*03e0*/  NOP ;  /* 0x0000000000007918 */ /* 0x000fc00000000000 */
[----:B------:R-:W-:-:S00]  /*03f0*/  NOP ;  /* 0x0000000000007918 */ /* 0x000fc00000000000 */
.L_x_1:


//--------------------- .nv.constant0.triton_poi_fused_convolution_relu_4 --------------------------
	.section	.nv.constant0.triton_poi_fused_convolution_relu_4,"a",@progbits
	.sectionflags	@""
	.align	4
.nv.constant0.triton_poi_fused_convolution_relu_4:
	.zero		548
